	.headerflags	@"EF_CUDA_TEXMODE_UNIFIED EF_CUDA_64BIT_ADDRESS EF_CUDA_ACCELERATORS EF_CUDA_SM90 EF_CUDA_VIRTUAL_SM(EF_CUDA_SM90)"
	.elftype	@"ET_EXEC"


//--------------------- .nv.info                  --------------------------
	.section	.nv.info,"",@"SHT_CUDA_INFO"
	.align	4


	//----- nvinfo : EIATTR_REGCOUNT
	.align		4
        /*0000*/ 	.byte	0x04, 0x2f
        /*0002*/ 	.short	(.L_3 - .L_2)
	.align		4
.L_2:
        /*0004*/ 	.word	index@(triton_poi_fused__native_batch_norm_legit_no_training_add_leaky_relu_25)
        /*0008*/ 	.word	0x0000001e


	//----- nvinfo : EIATTR_MIN_STACK_SIZE
	.align		4
.L_3:
        /*000c*/ 	.byte	0x04, 0x12
        /*000e*/ 	.short	(.L_5 - .L_4)
	.align		4
.L_4:
        /*0010*/ 	.word	index@(triton_poi_fused__native_batch_norm_legit_no_training_add_leaky_relu_25)
        /*0014*/ 	.word	0x00000000


	//----- nvinfo : EIATTR_FRAME_SIZE
	.align		4
.L_5:
        /*0018*/ 	.byte	0x04, 0x11
        /*001a*/ 	.short	(.L_7 - .L_6)
	.align		4
.L_6:
        /*001c*/ 	.word	index@(triton_poi_fused__native_batch_norm_legit_no_training_add_leaky_relu_25)
        /*0020*/ 	.word	0x00000000


	//----- nvinfo : EIATTR_MIN_STACK_SIZE
	.align		4
.L_7:
        /*0024*/ 	.byte	0x04, 0x12
        /*0026*/ 	.short	(.L_9 - .L_8)
	.align		4
.L_8:
        /*0028*/ 	.word	index@(triton_poi_fused__native_batch_norm_legit_no_training_add_leaky_relu_25)
        /*002c*/ 	.word	0x00000000
.L_9:


//--------------------- .nv.info.triton_poi_fused__native_batch_norm_legit_no_training_add_leaky_relu_25 --------------------------
	.section	.nv.info.triton_poi_fused__native_batch_norm_legit_no_training_add_leaky_relu_25,"",@"SHT_CUDA_INFO"
	.sectionflags	@""
	.align	4


	//----- nvinfo : EIATTR_CUDA_API_VERSION
	.align		4
        /*0000*/ 	.byte	0x04, 0x37
        /*0002*/ 	.short	(.L_11 - .L_10)
.L_10:
        /*0004*/ 	.word	0x0000007c


	//----- nvinfo : EIATTR_KPARAM_INFO
	.align		4
.L_11:
        /*0008*/ 	.byte	0x04, 0x17
        /*000a*/ 	.short	(.L_13 - .L_12)
.L_12:
        /*000c*/ 	.word	0x00000000
        /*0010*/ 	.short	0x0008
        /*0012*/ 	.short	0x003c
        /*0014*/ 	.byte	0x00, 0xf0, 0x11, 0x00


	//----- nvinfo : EIATTR_KPARAM_INFO
	.align		4
.L_13:
        /*0018*/ 	.byte	0x04, 0x17
        /*001a*/ 	.short	(.L_15 - .L_14)
.L_14:
        /*001c*/ 	.word	0x00000000
        /*0020*/ 	.short	0x0007
        /*0022*/ 	.short	0x0038
        /*0024*/ 	.byte	0x00, 0xf0, 0x11, 0x00


	//----- nvinfo : EIATTR_KPARAM_INFO
	.align		4
.L_15:
        /*0028*/ 	.byte	0x04, 0x17
        /*002a*/ 	.short	(.L_17 - .L_16)
.L_16:
        /*002c*/ 	.word	0x00000000
        /*0030*/ 	.short	0x0006
        /*0032*/ 	.short	0x0030
        /*0034*/ 	.byte	0x00, 0xf4, 0x21, 0x00


	//----- nvinfo : EIATTR_KPARAM_INFO
	.align		4
.L_17:
        /*0038*/ 	.byte	0x04, 0x17
        /*003a*/ 	.short	(.L_19 - .L_18)
.L_18:
        /*003c*/ 	.word	0x00000000
        /*0040*/ 	.short	0x0005
        /*0042*/ 	.short	0x0028
        /*0044*/ 	.byte	0x00, 0xf4, 0x21, 0x00


	//----- nvinfo : EIATTR_KPARAM_INFO
	.align		4
.L_19:
        /*0048*/ 	.byte	0x04, 0x17
        /*004a*/ 	.short	(.L_21 - .L_20)
.L_20:
        /*004c*/ 	.word	0x00000000
        /*0050*/ 	.short	0x0004
        /*0052*/ 	.short	0x0020
        /*0054*/ 	.byte	0x00, 0xf4, 0x21, 0x00


	//----- nvinfo : EIATTR_KPARAM_INFO
	.align		4
.L_21:
        /*0058*/ 	.byte	0x04, 0x17
        /*005a*/ 	.short	(.L_23 - .L_22)
.L_22:
        /*005c*/ 	.word	0x00000000
        /*0060*/ 	.short	0x0003
        /*0062*/ 	.short	0x0018
        /*0064*/ 	.byte	0x00, 0xf4, 0x21, 0x00


	//----- nvinfo : EIATTR_KPARAM_INFO
	.align		4
.L_23:
        /*0068*/ 	.byte	0x04, 0x17
        /*006a*/ 	.short	(.L_25 - .L_24)
.L_24:
        /*006c*/ 	.word	0x00000000
        /*0070*/ 	.short	0x0002
        /*0072*/ 	.short	0x0010
        /*0074*/ 	.byte	0x00, 0xf4, 0x21, 0x00


	//----- nvinfo : EIATTR_KPARAM_INFO
	.align		4
.L_25:
        /*0078*/ 	.byte	0x04, 0x17
        /*007a*/ 	.short	(.L_27 - .L_26)
.L_26:
        /*007c*/ 	.word	0x00000000
        /*0080*/ 	.short	0x0001
        /*0082*/ 	.short	0x0008
        /*0084*/ 	.byte	0x00, 0xf4, 0x21, 0x00


	//----- nvinfo : EIATTR_KPARAM_INFO
	.align		4
.L_27:
        /*0088*/ 	.byte	0x04, 0x17
        /*008a*/ 	.short	(.L_29 - .L_28)
.L_28:
        /*008c*/ 	.word	0x00000000
        /*0090*/ 	.short	0x0000
        /*0092*/ 	.short	0x0000
        /*0094*/ 	.byte	0x00, 0xf4, 0x21, 0x00


	//----- nvinfo : EIATTR_SPARSE_MMA_MASK
	.align		4
.L_29:
        /*0098*/ 	.byte	0x03, 0x50
        /*009a*/ 	.short	0x0000


	//----- nvinfo : EIATTR_MAXREG_COUNT
	.align		4
        /*009c*/ 	.byte	0x03, 0x1b
        /*009e*/ 	.short	0x00ff


	//----- nvinfo : EIATTR_EXIT_INSTR_OFFSETS
	.align		4
        /*00a0*/ 	.byte	0x04, 0x1c
        /*00a2*/ 	.short	(.L_31 - .L_30)


	//   ....[0]....
.L_30:
        /*00a4*/ 	.word	0x000005c0


	//   ....[1]....
        /*00a8*/ 	.word	0x00000610


	//----- nvinfo : EIATTR_REQNTID
	.align		4
.L_31:
        /*00ac*/ 	.byte	0x04, 0x10
        /*00ae*/ 	.short	(.L_33 - .L_32)
.L_32:
        /*00b0*/ 	.word	0x00000080
        /*00b4*/ 	.word	0x00000001
        /*00b8*/ 	.word	0x00000001


	//----- nvinfo : EIATTR_CBANK_PARAM_SIZE
	.align		4
.L_33:
        /*00bc*/ 	.byte	0x03, 0x19
        /*00be*/ 	.short	0x0040


	//----- nvinfo : EIATTR_PARAM_CBANK
	.align		4
        /*00c0*/ 	.byte	0x04, 0x0a
        /*00c2*/ 	.short	(.L_35 - .L_34)
	.align		4
.L_34:
        /*00c4*/ 	.word	index@(.nv.constant0.triton_poi_fused__native_batch_norm_legit_no_training_add_leaky_relu_25)
        /*00c8*/ 	.short	0x0210
        /*00ca*/ 	.short	0x0040


	//----- nvinfo : EIATTR_SW_WAR
	.align		4
.L_35:
        /*00cc*/ 	.byte	0x04, 0x36
        /*00ce*/ 	.short	(.L_37 - .L_36)
.L_36:
        /*00d0*/ 	.word	0x00000008
.L_37:


//--------------------- .nv.callgraph             --------------------------
	.section	.nv.callgraph,"",@"SHT_CUDA_CALLGRAPH"
	.align	4
	.sectionentsize	8
	.align		4
        /*0000*/ 	.word	0x00000000
	.align		4
        /*0004*/ 	.word	0xffffffff
	.align		4
        /*0008*/ 	.word	0x00000000
	.align		4
        /*000c*/ 	.word	0xfffffffe
	.align		4
        /*0010*/ 	.word	0x00000000
	.align		4
        /*0014*/ 	.word	0xfffffffd
	.align		4
        /*0018*/ 	.word	0x00000000
	.align		4
        /*001c*/ 	.word	0xfffffffc


//--------------------- .nv.constant4             --------------------------
	.section	.nv.constant4,"a",@progbits
	.align	8
	.align		8
.nv.constant4:
        /*0000*/ 	.dword	_$_str
	.align		8
        /*0008*/ 	.dword	_$_str_$_2


//--------------------- .text.triton_poi_fused__native_batch_norm_legit_no_training_add_leaky_relu_25 --------------------------
	.section	.text.triton_poi_fused__native_batch_norm_legit_no_training_add_leaky_relu_25,"ax",@progbits
	.sectionflags	@"SHF_BARRIERS=1"
	.align	128
        .global         triton_poi_fused__native_batch_norm_legit_no_training_add_leaky_relu_25
        .type           triton_poi_fused__native_batch_norm_legit_no_training_add_leaky_relu_25,@function
        .size           triton_poi_fused__native_batch_norm_legit_no_training_add_leaky_relu_25,(.L_x_1 - triton_poi_fused__native_batch_norm_legit_no_training_add_leaky_relu_25)
        .other          triton_poi_fused__native_batch_norm_legit_no_training_add_leaky_relu_25,@"STO_CUDA_ENTRY STV_DEFAULT"
triton_poi_fused__native_batch_norm_legit_no_training_add_leaky_relu_25:
.text.triton_poi_fused__native_batch_norm_legit_no_training_add_leaky_relu_25:
[----:B------:R-:W0:Y:S01]  /*0000*/  LDC R1, c[0x0][0x28] ;  /* 0x00000a00ff017b82 */ /* 0x000e220000000800 */
[----:B------:R-:W1:Y:S07]  /*0010*/  S2R R16, SR_TID.X ;  /* 0x0000000000107919 */ /* 0x000e6e0000002100 */
[----:B------:R-:W2:Y:S01]  /*0020*/  LDC.64 R2, c[0x0][0x220] ;  /* 0x00008800ff027b82 */ /* 0x000ea20000000a00 */
[----:B------:R-:W-:Y:S01]  /*0030*/  CS2R R6, SRZ ;  /* 0x0000000000067805 */ /* 0x000fe2000001ff00 */
[----:B------:R-:W-:Y:S01]  /*0040*/  ULDC.64 UR6, c[0x0][0x208] ;  /* 0x0000820000067ab9 */ /* 0x000fe20000000a00 */
[----:B------:R-:W3:Y:S01]  /*0050*/  S2R R15, SR_CTAID.X ;  /* 0x00000000000f7919 */ /* 0x000ee20000002500 */
[----:B------:R-:W4:Y:S04]  /*0060*/  S2R R14, SR_CTAID.Y ;  /* 0x00000000000e7919 */ /* 0x000f280000002600 */
[----:B------:R-:W5:Y:S08]  /*0070*/  LDC.64 R10, c[0x0][0x210] ;  /* 0x00008400ff0a7b82 */ /* 0x000f700000000a00 */
[----:B------:R-:W5:Y:S08]  /*0080*/  LDC.64 R8, c[0x0][0x218] ;  /* 0x00008600ff087b82 */ /* 0x000f700000000a00 */
[----:B------:R-:W5:Y:S01]  /*0090*/  LDC.64 R12, c[0x0][0x228] ;  /* 0x00008a00ff0c7b82 */ /* 0x000f620000000a00 */
[----:B-1----:R-:W-:-:S07]  /*00a0*/  IMAD.SHL.U32 R0, R16, 0x2, RZ ;  /* 0x0000000210007824 */ /* 0x002fce00078e00ff */
[----:B------:R-:W1:Y:S01]  /*00b0*/  LDC.64 R18, c[0x0][0x230] ;  /* 0x00008c00ff127b82 */ /* 0x000e620000000a00 */
[----:B------:R-:W-:-:S04]  /*00c0*/  LOP3.LUT R0, R0, 0xfe, RZ, 0xc0, !PT ;  /* 0x000000fe00007812 */ /* 0x000fc800078ec0ff */
[----:B---3--:R-:W-:Y:S02]  /*00d0*/  PRMT R21, R0, 0x6540, R15 ;  /* 0x0000654000157816 */ /* 0x008fe4000000000f */
[----:B------:R-:W-:Y:S01]  /*00e0*/  CS2R R4, SRZ ;  /* 0x0000000000047805 */ /* 0x000fe2000001ff00 */
[----:B------:R-:W3:Y:S01]  /*00f0*/  LDC.64 R26, c[0x0][0x238] ;  /* 0x00008e00ff1a7b82 */ /* 0x000ee20000000a00 */
[C---:B------:R-:W-:Y:S01]  /*0100*/  ISETP.GE.AND P2, PT, R21.reuse, 0x200, PT ;  /* 0x000002001500780c */ /* 0x040fe20003f46270 */
[----:B--2---:R-:W-:-:S12]  /*0110*/  IMAD.WIDE R2, R21, 0x4, R2 ;  /* 0x0000000415027825 */ /* 0x004fd800078e0202 */
[----:B------:R2:W3:Y:S01]  /*0120*/  @!P2 LDG.E.EL.64 R6, desc[UR6][R2.64] ;  /* 0x000000060206a981 */ /* 0x0004e2000c2e1b00 */
[C---:B----4-:R-:W-:Y:S01]  /*0130*/  ISETP.GE.AND P0, PT, R14.reuse, 0x40, PT ;  /* 0x000000400e00780c */ /* 0x050fe20003f06270 */
[----:B------:R-:W-:Y:S02]  /*0140*/  IMAD R17, R14, 0x200, R21 ;  /* 0x000002000e117824 */ /* 0x000fe400078e0215 */
[C---:B0----5:R-:W-:Y:S01]  /*0150*/  IMAD.WIDE R8, R21.reuse, 0x4, R8 ;  /* 0x0000000415087825 */ /* 0x061fe200078e0208 */
[----:B------:R-:W-:-:S03]  /*0160*/  ISETP.LT.AND P1, PT, R21, 0x200, !P0 ;  /* 0x000002001500780c */ /* 0x000fc60004721270 */
[----:B------:R-:W-:Y:S01]  /*0170*/  IMAD.WIDE R10, R17, 0x4, R10 ;  /* 0x00000004110a7825 */ /* 0x000fe200078e020a */
[----:B--2---:R-:W-:Y:S02]  /*0180*/  CS2R R2, SRZ ;  /* 0x0000000000027805 */ /* 0x004fe4000001ff00 */
[----:B------:R-:W-:Y:S01]  /*0190*/  CS2R R22, SRZ ;  /* 0x0000000000167805 */ /* 0x000fe2000001ff00 */
[----:B------:R-:W-:-:S03]  /*01a0*/  IMAD.WIDE R12, R21, 0x4, R12 ;  /* 0x00000004150c7825 */ /* 0x000fc600078e020c */
[----:B------:R0:W2:Y:S01]  /*01b0*/  @!P2 LDG.E.EL.64 R2, desc[UR6][R8.64] ;  /* 0x000000060802a981 */ /* 0x0000a2000c2e1b00 */
[----:B-1----:R-:W-:Y:S01]  /*01c0*/  IMAD.WIDE R18, R21, 0x4, R18 ;  /* 0x0000000415127825 */ /* 0x002fe200078e0212 */
[----:B------:R-:W-:Y:S02]  /*01d0*/  CS2R R20, SRZ ;  /* 0x0000000000147805 */ /* 0x000fe4000001ff00 */
[----:B------:R-:W2:Y:S04]  /*01e0*/  @P1 LDG.E.EL.64 R4, desc[UR6][R10.64] ;  /* 0x000000060a041981 */ /* 0x000ea8000c2e1b00 */
[----:B------:R-:W4:Y:S04]  /*01f0*/  @!P2 LDG.E.EL.64 R20, desc[UR6][R12.64] ;  /* 0x000000060c14a981 */ /* 0x000f28000c2e1b00 */
[----:B------:R-:W4:Y:S01]  /*0200*/  @!P2 LDG.E.EL.64 R22, desc[UR6][R18.64] ;  /* 0x000000061216a981 */ /* 0x000f22000c2e1b00 */
[----:B------:R-:W-:Y:S01]  /*0210*/  CS2R R24, SRZ ;  /* 0x0000000000187805 */ /* 0x000fe2000001ff00 */
[----:B---3--:R-:W-:-:S05]  /*0220*/  IMAD.WIDE R26, R17, 0x4, R26 ;  /* 0x00000004111a7825 */ /* 0x008fca00078e021a */
[----:B------:R-:W3:Y:S01]  /*0230*/  @P1 LDG.E.EL.64 R24, desc[UR6][R26.64] ;  /* 0x000000061a181981 */ /* 0x000ee2000c2e1b00 */
[----:B------:R-:W1:Y:S01]  /*0240*/  S2UR UR5, SR_CgaCtaId ;  /* 0x00000000000579c3 */ /* 0x000e620000008800 */
[----:B------:R-:W-:Y:S02]  /*0250*/  UMOV UR4, 0x400 ;  /* 0x0000040000047882 */ /* 0x000fe40000000000 */
[----:B-1----:R-:W-:Y:S01]  /*0260*/  UPRMT UR4, UR5, 0x654, UR4 ;  /* 0x0000065405047896 */ /* 0x002fe20008000004 */
[----:B------:R-:W-:-:S04]  /*0270*/  LOP3.LUT R16, R16, 0x7f, RZ, 0xc0, !PT ;  /* 0x0000007f10107812 */ /* 0x000fc800078ec0ff */
[----:B------:R-:W-:Y:S01]  /*0280*/  PRMT R15, R16, 0x6540, R15 ;  /* 0x00006540100f7816 */ /* 0x000fe2000000000f */
[----:B------:R-:W-:Y:S01]  /*0290*/  FADD R6, R6, 9.9999997473787516356e-06 ;  /* 0x3727c5ac06067421 */ /* 0x000fe20000000000 */
[----:B------:R-:W-:-:S03]  /*02a0*/  FADD R7, R7, 9.9999997473787516356e-06 ;  /* 0x3727c5ac07077421 */ /* 0x000fc60000000000 */
[----:B0-----:R-:W0:Y:S08]  /*02b0*/  MUFU.SQRT R8, R6 ;  /* 0x0000000600087308 */ /* 0x001e300000002000 */
[----:B------:R-:W1:Y:S01]  /*02c0*/  MUFU.SQRT R9, R7 ;  /* 0x0000000700097308 */ /* 0x000e620000002000 */
[C---:B0-----:R-:W-:Y:S02]  /*02d0*/  FSETP.GT.AND P1, PT, R8.reuse, 8.50705917302346158658e+37, PT ;  /* 0x7e8000000800780b */ /* 0x041fe40003f24000 */
[----:B------:R-:W-:-:S02]  /*02e0*/  FSETP.GEU.AND P3, PT, R8, 1.175494350822287508e-38, PT ;  /* 0x008000000800780b */ /* 0x000fc40003f6e000 */
[C---:B-1----:R-:W-:Y:S02]  /*02f0*/  FSETP.GT.AND P2, PT, R9.reuse, 8.50705917302346158658e+37, PT ;  /* 0x7e8000000900780b */ /* 0x042fe40003f44000 */
[----:B------:R-:W-:-:S07]  /*0300*/  FSETP.GEU.AND P4, PT, R9, 1.175494350822287508e-38, PT ;  /* 0x008000000900780b */ /* 0x000fce0003f8e000 */
[----:B------:R-:W-:Y:S01]  /*0310*/  @P1 FMUL R8, R8, 0.25 ;  /* 0x3e80000008081820 */ /* 0x000fe20000400000 */
[----:B------:R-:W-:-:S03]  /*0320*/  HFMA2.MMA R6, -RZ, RZ, 1.625, 0 ;  /* 0x3e800000ff067435 */ /* 0x000fc600000001ff */
[----:B------:R-:W-:Y:S01]  /*0330*/  @!P3 FMUL R8, R8, 16777216 ;  /* 0x4b8000000808b820 */ /* 0x000fe20000400000 */
[----:B------:R-:W-:-:S04]  /*0340*/  @P2 FMUL R9, R9, 0.25 ;  /* 0x3e80000009092820 */ /* 0x000fc80000400000 */
[----:B------:R-:W-:Y:S01]  /*0350*/  @!P4 FMUL R9, R9, 16777216 ;  /* 0x4b8000000909c820 */ /* 0x000fe20000400000 */
[----:B------:R-:W0:Y:S01]  /*0360*/  MUFU.RCP R8, R8 ;  /* 0x0000000800087308 */ /* 0x000e220000001000 */
[----:B------:R-:W-:-:S07]  /*0370*/  FSEL R7, R6, 1, P1 ;  /* 0x3f80000006077808 */ /* 0x000fce0000800000 */
[----:B------:R-:W1:Y:S01]  /*0380*/  MUFU.RCP R9, R9 ;  /* 0x0000000900097308 */ /* 0x000e620000001000 */
[----:B------:R-:W-:Y:S01]  /*0390*/  FSEL R6, R6, 1, P2 ;  /* 0x3f80000006067808 */ /* 0x000fe20001000000 */
[----:B------:R-:W-:-:S04]  /*03a0*/  @!P3 FMUL R7, R7, 16777216 ;  /* 0x4b8000000707b820 */ /* 0x000fc80000400000 */
[----:B------:R-:W-:Y:S01]  /*03b0*/  @!P4 FMUL R6, R6, 16777216 ;  /* 0x4b8000000606c820 */ /* 0x000fe20000400000 */
[----:B--2---:R-:W-:Y:S01]  /*03c0*/  FADD R2, -R2, R4 ;  /* 0x0000000402027221 */ /* 0x004fe20000000100 */
[----:B0-----:R-:W-:Y:S01]  /*03d0*/  FMUL R7, R8, R7 ;  /* 0x0000000708077220 */ /* 0x001fe20000400000 */
[----:B------:R-:W-:Y:S01]  /*03e0*/  FADD R3, -R3, R5 ;  /* 0x0000000503037221 */ /* 0x000fe20000000100 */
[----:B-1----:R-:W-:Y:S02]  /*03f0*/  FMUL R6, R9, R6 ;  /* 0x0000000609067220 */ /* 0x002fe40000400000 */
[----:B------:R-:W-:Y:S02]  /*0400*/  FMUL R7, R2, R7 ;  /* 0x0000000702077220 */ /* 0x000fe40000400000 */
[----:B------:R-:W-:Y:S02]  /*0410*/  FMUL R6, R3, R6 ;  /* 0x0000000603067220 */ /* 0x000fe40000400000 */
[----:B----4-:R-:W-:Y:S01]  /*0420*/  FFMA R7, R7, R20, R22 ;  /* 0x0000001407077223 */ /* 0x010fe20000000016 */
[----:B------:R-:W-:Y:S01]  /*0430*/  LEA R4, R0, UR4, 0x2 ;  /* 0x0000000400047c11 */ /* 0x000fe2000f8e10ff */
[----:B------:R-:W0:Y:S01]  /*0440*/  LDC.64 R2, c[0x0][0x240] ;  /* 0x00009000ff027b82 */ /* 0x000e220000000a00 */
[----:B------:R-:W-:-:S02]  /*0450*/  FFMA R6, R6, R21, R23 ;  /* 0x0000001506067223 */ /* 0x000fc40000000017 */
[----:B------:R-:W-:-:S03]  /*0460*/  FSETP.GT.AND P1, PT, R7, RZ, PT ;  /* 0x000000ff0700720b */ /* 0x000fc60003f24000 */
[----:B------:R-:W-:-:S10]  /*0470*/  FSETP.GT.AND P2, PT, R6, RZ, PT ;  /* 0x000000ff0600720b */ /* 0x000fd40003f44000 */
[----:B------:R-:W-:-:S03]  /*0480*/  @!P1 FMUL R7, R7, 0.10000000149011611938 ;  /* 0x3dcccccd07079820 */ /* 0x000fc60000400000 */
[----:B------:R-:W-:Y:S01]  /*0490*/  @!P2 FMUL R6, R6, 0.10000000149011611938 ;  /* 0x3dcccccd0606a820 */ /* 0x000fe20000400000 */
[----:B---3--:R-:W-:-:S03]  /*04a0*/  FADD R24, R7, R24 ;  /* 0x0000001807187221 */ /* 0x008fc60000000000 */
[----:B------:R-:W-:-:S05]  /*04b0*/  FADD R25, R6, R25 ;  /* 0x0000001906197221 */ /* 0x000fca0000000000 */
[----:B------:R0:W-:Y:S01]  /*04c0*/  STS.64 [R4], R24 ;  /* 0x0000001804007388 */ /* 0x0001e20000000a00 */
[----:B------:R-:W-:Y:S01]  /*04d0*/  LEA R6, R16, UR4, 0x2 ;  /* 0x0000000410067c11 */ /* 0x000fe2000f8e10ff */
[----:B------:R-:W-:Y:S01]  /*04e0*/  BAR.SYNC.DEFER_BLOCKING 0x0 ;  /* 0x0000000000007b1d */ /* 0x000fe20000010000 */
[----:B------:R-:W-:-:S04]  /*04f0*/  SHF.R.S32.HI R5, RZ, 0x1f, R14 ;  /* 0x0000001fff057819 */ /* 0x000fc8000001140e */
[----:B------:R-:W-:-:S05]  /*0500*/  LEA.HI R5, R5, R14, RZ, 0x4 ;  /* 0x0000000e05057211 */ /* 0x000fca00078f20ff */
[C---:B------:R-:W-:Y:S01]  /*0510*/  IMAD.SHL.U32 R0, R5.reuse, 0x200, RZ ;  /* 0x0000020005007824 */ /* 0x040fe200078e00ff */
[----:B------:R-:W1:Y:S01]  /*0520*/  LDS R7, [R6] ;  /* 0x0000000006077984 */ /* 0x000e620000000800 */
[----:B------:R-:W-:-:S03]  /*0530*/  LOP3.LUT R5, R5, 0xfffffff0, RZ, 0xc0, !PT ;  /* 0xfffffff005057812 */ /* 0x000fc600078ec0ff */
[----:B------:R-:W-:-:S04]  /*0540*/  LOP3.LUT R0, R0, 0xffffe000, RZ, 0xc0, !PT ;  /* 0xffffe00000007812 */ /* 0x000fc800078ec0ff */
[----:B------:R-:W-:Y:S02]  /*0550*/  IADD3 R14, R0, R14, -R5 ;  /* 0x0000000e000e7210 */ /* 0x000fe40007ffe805 */
[C---:B------:R-:W-:Y:S02]  /*0560*/  LOP3.LUT R0, R15.reuse, 0x80, RZ, 0xfc, !PT ;  /* 0x000000800f007812 */ /* 0x040fe400078efcff */
[C---:B------:R-:W-:Y:S02]  /*0570*/  ISETP.LT.AND P1, PT, R15.reuse, 0x200, !P0 ;  /* 0x000002000f00780c */ /* 0x040fe40004721270 */
[----:B------:R-:W-:Y:S02]  /*0580*/  ISETP.LT.AND P0, PT, R0, 0x200, !P0 ;  /* 0x000002000000780c */ /* 0x000fe40004701270 */
[----:B------:R-:W-:-:S05]  /*0590*/  LEA R5, R15, R14, 0x4 ;  /* 0x0000000e0f057211 */ /* 0x000fca00078e20ff */
[----:B0-----:R-:W-:-:S05]  /*05a0*/  IMAD.WIDE R4, R5, 0x4, R2 ;  /* 0x0000000405047825 */ /* 0x001fca00078e0202 */
[----:B-1----:R0:W-:Y:S02]  /*05b0*/  @P1 STG.E desc[UR6][R4.64], R7 ;  /* 0x0000000704001986 */ /* 0x0021e4000c101906 */
[----:B0-----:R-:W-:Y:S05]  /*05c0*/  @!P0 EXIT ;  /* 0x000000000000894d */ /* 0x001fea0003800000 */
[----:B0-----:R-:W0:Y:S01]  /*05d0*/  LDS R7, [R6+0x200] ;  /* 0x0002000006077984 */ /* 0x001e220000000800 */
[----:B------:R-:W-:-:S04]  /*05e0*/  IMAD R5, R0, 0x10, R14 ;  /* 0x0000001000057824 */ /* 0x000fc800078e020e */
[----:B------:R-:W-:-:S05]  /*05f0*/  IMAD.WIDE R2, R5, 0x4, R2 ;  /* 0x0000000405027825 */ /* 0x000fca00078e0202 */
[----:B0-----:R-:W-:Y:S01]  /*0600*/  STG.E desc[UR6][R2.64], R7 ;  /* 0x0000000702007986 */ /* 0x001fe2000c101906 */
[----:B------:R-:W-:Y:S05]  /*0610*/  EXIT ;  /* 0x000000000000794d */ /* 0x000fea0003800000 */
.L_x_0:
[----:B------:R-:W-:-:S00]  /*0620*/  BRA `(.L_x_0) ;  /* 0xfffffffc00fc7947 */ /* 0x000fc0000383ffff */
[----:B------:R-:W-:-:S00]  /*0630*/  NOP ;  /* 0x0000000000007918 */ /* 0x000fc00000000000 */
        /* <DEDUP_REMOVED lines=12> */
.L_x_1:


//--------------------- .nv.global.init           --------------------------
	.section	.nv.global.init,"aw",@progbits
.nv.global.init:
	.type		_$_str,@object
	.size		_$_str,(_$_str_$_2 - _$_str)
_$_str:
        /*0000*/ 	.byte	0x5f, 0x5f, 0x43, 0x55, 0x44, 0x41, 0x5f, 0x46, 0x54, 0x5a, 0x00
	.type		_$_str_$_2,@object
	.size		_$_str_$_2,(.L_1 - _$_str_$_2)
_$_str_$_2:
        /*000b*/ 	.byte	0x5f, 0x5f, 0x43, 0x55, 0x44, 0x41, 0x5f, 0x50, 0x52, 0x45, 0x43, 0x5f, 0x53, 0x51, 0x52, 0x54
        /*001b*/ 	.byte	0x00
.L_1:


//--------------------- .nv.shared.triton_poi_fused__native_batch_norm_legit_no_training_add_leaky_relu_25 --------------------------
	.section	.nv.shared.triton_poi_fused__native_batch_norm_legit_no_training_add_leaky_relu_25,"aw",@nobits
	.sectionflags	@""
	.align	16
	.zero		1024


//--------------------- .nv.constant0.triton_poi_fused__native_batch_norm_legit_no_training_add_leaky_relu_25 --------------------------
	.section	.nv.constant0.triton_poi_fused__native_batch_norm_legit_no_training_add_leaky_relu_25,"a",@progbits
	.sectionflags	@""
	.align	4
.nv.constant0.triton_poi_fused__native_batch_norm_legit_no_training_add_leaky_relu_25:
	.zero		592
